//
// Generated by NVIDIA NVVM Compiler
//
// Compiler Build ID: CL-36424714
// Cuda compilation tools, release 13.0, V13.0.88
// Based on NVVM 20.0.0
//

.version 9.0
.target sm_100
.address_size 64

	// .globl	relu

.visible .entry relu(
	.param .u64 .ptr .align 1 relu_param_0,
	.param .u32 relu_param_1
)
{
	.reg .pred 	%p<2>;
	.reg .b32 	%r<6>;
	.reg .b32 	%f<3>;
	.reg .b64 	%rd<5>;

	ld.param.u64 	%rd1, [relu_param_0];
	ld.param.u32 	%r2, [relu_param_1];
	mov.u32 	%r3, %ctaid.x;
	mov.u32 	%r4, %ntid.x;
	mov.u32 	%r5, %tid.x;
	mad.lo.s32 	%r1, %r3, %r4, %r5;
	setp.ge.s32 	%p1, %r1, %r2;
	@%p1 bra 	$L__BB0_2;
	cvta.to.global.u64 	%rd2, %rd1;
	mul.wide.s32 	%rd3, %r1, 4;
	add.s64 	%rd4, %rd2, %rd3;
	ld.global.f32 	%f1, [%rd4];
	max.f32 	%f2, %f1, 0f00000000;
	st.global.f32 	[%rd4], %f2;
$L__BB0_2:
	ret;

}


// ===== COMPILED SASS (sm_100) =====

	.target	sm_100

	.elftype	@"ET_EXEC"


//--------------------- .note.nv.tkinfo           --------------------------
	.section	.note.nv.tkinfo,"",@"SHT_NOTE"
	.sectionflags	@"SHF_NOTE_NV_TKINFO"
	.tkinfo
        /*0018*/ 	.word	0x00000002
        /*0030*/ 	.string	""
        /*0030*/ 	.string	"ptxas"
        /*0030*/ 	.string	"Cuda compilation tools, release 13.0, V13.0.88"
        /*0030*/ 	.string	"Build cuda_13.0.r13.0/compiler.36424714_0"
        /*0030*/ 	.string	"-arch sm_100 -m 64 "



//--------------------- .note.nv.cuinfo           --------------------------
	.section	.note.nv.cuinfo,"",@"SHT_NOTE"
	.sectionflags	@"SHF_NOTE_NV_CUINFO"
        /*0018*/ 	.short	0x0002
        /*001a*/ 	.short	0x0064
        /*001c*/ 	.short	0x0082
	.zero		2


//--------------------- .nv.info                  --------------------------
	.section	.nv.info,"",@"SHT_CUDA_INFO"
	.align	4


	//----- nvinfo : EIATTR_REGCOUNT
	.align		4
        /*0000*/ 	.byte	0x04, 0x2f
        /*0002*/ 	.short	(.L_1 - .L_0)
	.align		4
.L_0:
        /*0004*/ 	.word	index@(relu)
        /*0008*/ 	.word	0x00000008


	//----- nvinfo : EIATTR_FRAME_SIZE
	.align		4
.L_1:
        /*000c*/ 	.byte	0x04, 0x11
        /*000e*/ 	.short	(.L_3 - .L_2)
	.align		4
.L_2:
        /*0010*/ 	.word	index@(relu)
        /*0014*/ 	.word	0x00000000


	//----- nvinfo : EIATTR_MIN_STACK_SIZE
	.align		4
.L_3:
        /*0018*/ 	.byte	0x04, 0x12
        /*001a*/ 	.short	(.L_5 - .L_4)
	.align		4
.L_4:
        /*001c*/ 	.word	index@(relu)
        /*0020*/ 	.word	0x00000000
.L_5:


//--------------------- .nv.compat                --------------------------
	.section	.nv.compat,"",@"SHT_CUDA_COMPAT_INFO"
	.align	4
        /*0000*/ 	.byte	0x02, 0x09, 0x00, 0x00, 0x02, 0x02, 0x01, 0x00, 0x02, 0x05, 0x05, 0x00, 0x03, 0x07, 0x01, 0x01
        /*0010*/ 	.byte	0x02, 0x03, 0x00, 0x00, 0x02, 0x06, 0x01, 0x00, 0x04, 0x0b, 0x08, 0x00, 0x09, 0x00, 0x00, 0x00
        /*0020*/ 	.byte	0x00, 0x00, 0x00, 0x00


//--------------------- .nv.info.relu             --------------------------
	.section	.nv.info.relu,"",@"SHT_CUDA_INFO"
	.sectionflags	@""
	.align	4


	//----- nvinfo : EIATTR_CUDA_API_VERSION
	.align		4
        /*0000*/ 	.byte	0x04, 0x37
        /*0002*/ 	.short	(.L_7 - .L_6)
.L_6:
        /*0004*/ 	.word	0x00000082


	//----- nvinfo : EIATTR_KPARAM_INFO
	.align		4
.L_7:
        /*0008*/ 	.byte	0x04, 0x17
        /*000a*/ 	.short	(.L_9 - .L_8)
.L_8:
        /*000c*/ 	.word	0x00000000
        /*0010*/ 	.short	0x0001
        /*0012*/ 	.short	0x0008
        /*0014*/ 	.byte	0x00, 0xf0, 0x11, 0x00


	//----- nvinfo : EIATTR_KPARAM_INFO
	.align		4
.L_9:
        /*0018*/ 	.byte	0x04, 0x17
        /*001a*/ 	.short	(.L_11 - .L_10)
.L_10:
        /*001c*/ 	.word	0x00000000
        /*0020*/ 	.short	0x0000
        /*0022*/ 	.short	0x0000
        /*0024*/ 	.byte	0x00, 0xf5, 0x21, 0x00


	//----- nvinfo : EIATTR_SPARSE_MMA_MASK
	.align		4
.L_11:
        /*0028*/ 	.byte	0x03, 0x50
        /*002a*/ 	.short	0x0000


	//----- nvinfo : EIATTR_MAXREG_COUNT
	.align		4
        /*002c*/ 	.byte	0x03, 0x1b
        /*002e*/ 	.short	0x00ff


	//----- nvinfo : EIATTR_MERCURY_ISA_VERSION
	.align		4
        /*0030*/ 	.byte	0x03, 0x5f
        /*0032*/ 	.short	0x0101


	//----- nvinfo : EIATTR_VRC_CTA_INIT_COUNT
	.align		4
        /*0034*/ 	.byte	0x02, 0x4a
	.zero		1
	.zero		1


	//----- nvinfo : EIATTR_EXIT_INSTR_OFFSETS
	.align		4
        /*0038*/ 	.byte	0x04, 0x1c
        /*003a*/ 	.short	(.L_13 - .L_12)


	//   ....[0]....
.L_12:
        /*003c*/ 	.word	0x00000070


	//   ....[1]....
        /*0040*/ 	.word	0x000000e0


	//----- nvinfo : EIATTR_CBANK_PARAM_SIZE
	.align		4
.L_13:
        /*0044*/ 	.byte	0x03, 0x19
        /*0046*/ 	.short	0x000c


	//----- nvinfo : EIATTR_PARAM_CBANK
	.align		4
        /*0048*/ 	.byte	0x04, 0x0a
        /*004a*/ 	.short	(.L_15 - .L_14)
	.align		4
.L_14:
        /*004c*/ 	.word	index@(.nv.constant0.relu)
        /*0050*/ 	.short	0x0380
        /*0052*/ 	.short	0x000c


	//----- nvinfo : EIATTR_SW_WAR
	.align		4
.L_15:
        /*0054*/ 	.byte	0x04, 0x36
        /*0056*/ 	.short	(.L_17 - .L_16)
.L_16:
        /*0058*/ 	.word	0x00000008
.L_17:


//--------------------- .nv.callgraph             --------------------------
	.section	.nv.callgraph,"",@"SHT_CUDA_CALLGRAPH"
	.align	4
	.sectionentsize	8
	.align		4
        /*0000*/ 	.word	0x00000000
	.align		4
        /*0004*/ 	.word	0xffffffff
	.align		4
        /*0008*/ 	.word	0x00000000
	.align		4
        /*000c*/ 	.word	0xfffffffe
	.align		4
        /*0010*/ 	.word	0x00000000
	.align		4
        /*0014*/ 	.word	0xfffffffd
	.align		4
        /*0018*/ 	.word	0x00000000
	.align		4
        /*001c*/ 	.word	0xfffffffc


//--------------------- .text.relu                --------------------------
	.section	.text.relu,"ax",@progbits
	.align	128
        .global         relu
        .type           relu,@function
        .size           relu,(.L_x_1 - relu)
        .other          relu,@"STO_CUDA_ENTRY STV_DEFAULT"
relu:
.text.relu:
[----:B------:R-:W-:Y:S01]  /*0000*/  LDC R1, c[0x0][0x37c] ;  /* 0x0000df00ff017b82 */ /* 0x000fe20000000800 */
[----:B------:R-:W0:Y:S07]  /*0010*/  S2R R0, SR_TID.X ;  /* 0x0000000000007919 */ /* 0x000e2e0000002100 */
[----:B------:R-:W0:Y:S01]  /*0020*/  S2UR UR4, SR_CTAID.X ;  /* 0x00000000000479c3 */ /* 0x000e220000002500 */
[----:B------:R-:W1:Y:S07]  /*0030*/  LDCU UR5, c[0x0][0x388] ;  /* 0x00007100ff0577ac */ /* 0x000e6e0008000800 */
[----:B------:R-:W0:Y:S02]  /*0040*/  LDC R5, c[0x0][0x360] ;  /* 0x0000d800ff057b82 */ /* 0x000e240000000800 */
[----:B0-----:R-:W-:-:S05]  /*0050*/  IMAD R5, R5, UR4, R0 ;  /* 0x0000000405057c24 */ /* 0x001fca000f8e0200 */
[----:B-1----:R-:W-:-:S13]  /*0060*/  ISETP.GE.AND P0, PT, R5, UR5, PT ;  /* 0x0000000505007c0c */ /* 0x002fda000bf06270 */
[----:B------:R-:W-:Y:S05]  /*0070*/  @P0 EXIT ;  /* 0x000000000000094d */ /* 0x000fea0003800000 */
[----:B------:R-:W0:Y:S01]  /*0080*/  LDC.64 R2, c[0x0][0x380] ;  /* 0x0000e000ff027b82 */ /* 0x000e220000000a00 */
[----:B------:R-:W1:Y:S01]  /*0090*/  LDCU.64 UR4, c[0x0][0x358] ;  /* 0x00006b00ff0477ac */ /* 0x000e620008000a00 */
[----:B0-----:R-:W-:-:S05]  /*00a0*/  IMAD.WIDE R2, R5, 0x4, R2 ;  /* 0x0000000405027825 */ /* 0x001fca00078e0202 */
[----:B-1----:R-:W2:Y:S02]  /*00b0*/  LDG.E R0, desc[UR4][R2.64] ;  /* 0x0000000402007981 */ /* 0x002ea4000c1e1900 */
[----:B--2---:R-:W-:-:S05]  /*00c0*/  FMNMX R5, RZ, R0, !PT ;  /* 0x00000000ff057209 */ /* 0x004fca0007800000 */
[----:B------:R-:W-:Y:S01]  /*00d0*/  STG.E desc[UR4][R2.64], R5 ;  /* 0x0000000502007986 */ /* 0x000fe2000c101904 */
[----:B------:R-:W-:Y:S05]  /*00e0*/  EXIT ;  /* 0x000000000000794d */ /* 0x000fea0003800000 */
.L_x_0:
[----:B------:R-:W-:-:S00]  /*00f0*/  BRA `(.L_x_0) ;  /* 0xfffffffc00fc7947 */ /* 0x000fc0000383ffff */
[----:B------:R-:W-:-:S00]  /*0100*/  NOP ;  /* 0x0000000000007918 */ /* 0x000fc00000000000 */
[----:B------:R-:W-:-:S00]  /*0110*/  NOP ;  /* 0x0000000000007918 */ /* 0x000fc00000000000 */
[----:B------:R-:W-:-:S00]  /*0120*/  NOP ;  /* 0x0000000000007918 */ /* 0x000fc00000000000 */
[----:B------:R-:W-:-:S00]  /*0130*/  NOP ;  /* 0x0000000000007918 */ /* 0x000fc00000000000 */
[----:B------:R-:W-:-:S00]  /*0140*/  NOP ;  /* 0x0000000000007918 */ /* 0x000fc00000000000 */
[----:B------:R-:W-:-:S00]  /*0150*/  NOP ;  /* 0x0000000000007918 */ /* 0x000fc00000000000 */
[----:B------:R-:W-:-:S00]  /*0160*/  NOP ;  /* 0x0000000000007918 */ /* 0x000fc00000000000 */
[----:B------:R-:W-:-:S00]  /*0170*/  NOP ;  /* 0x0000000000007918 */ /* 0x000fc00000000000 */
.L_x_1:


//--------------------- .nv.shared.reserved.0     --------------------------
	.section	.nv.shared.reserved.0,"aw",@nobits
	.weak		__nv_reservedSMEM_offset_0_alias
	.size		__nv_reservedSMEM_offset_0_alias, 0, 64
	.other		__nv_reservedSMEM_offset_0_alias,@"STO_CUDA_RESERVED_SHARED STV_DEFAULT"
__nv_reservedSMEM_offset_0_alias:
	.zero		0
	.zero		64


//--------------------- .nv.constant0.relu        --------------------------
	.section	.nv.constant0.relu,"a",@progbits
	.sectionflags	@""
	.align	4
.nv.constant0.relu:
	.zero		908


//--------------------- SYMBOLS --------------------------

	.type		.nv.reservedSmem.offset0,@object
	.size		.nv.reservedSmem.offset0,0x4
